//
// Generated by NVIDIA NVVM Compiler
//
// Compiler Build ID: CL-36424714
// Cuda compilation tools, release 13.0, V13.0.88
// Based on NVVM 20.0.0
//

.version 9.0
.target sm_100
.address_size 64

	// .globl	_Z13sumArrayOnGPUPfS_S_i

.visible .entry _Z13sumArrayOnGPUPfS_S_i(
	.param .u64 .ptr .align 1 _Z13sumArrayOnGPUPfS_S_i_param_0,
	.param .u64 .ptr .align 1 _Z13sumArrayOnGPUPfS_S_i_param_1,
	.param .u64 .ptr .align 1 _Z13sumArrayOnGPUPfS_S_i_param_2,
	.param .u32 _Z13sumArrayOnGPUPfS_S_i_param_3
)
{
	.reg .pred 	%p<2>;
	.reg .b32 	%r<6>;
	.reg .b32 	%f<4>;
	.reg .b64 	%rd<11>;

	ld.param.u64 	%rd1, [_Z13sumArrayOnGPUPfS_S_i_param_0];
	ld.param.u64 	%rd2, [_Z13sumArrayOnGPUPfS_S_i_param_1];
	ld.param.u64 	%rd3, [_Z13sumArrayOnGPUPfS_S_i_param_2];
	ld.param.u32 	%r2, [_Z13sumArrayOnGPUPfS_S_i_param_3];
	mov.u32 	%r3, %ntid.x;
	mov.u32 	%r4, %ctaid.x;
	mov.u32 	%r5, %tid.x;
	mad.lo.s32 	%r1, %r3, %r4, %r5;
	setp.ge.u32 	%p1, %r1, %r2;
	@%p1 bra 	$L__BB0_2;
	cvta.to.global.u64 	%rd4, %rd1;
	cvta.to.global.u64 	%rd5, %rd2;
	cvta.to.global.u64 	%rd6, %rd3;
	mul.wide.u32 	%rd7, %r1, 4;
	add.s64 	%rd8, %rd4, %rd7;
	ld.global.f32 	%f1, [%rd8];
	add.s64 	%rd9, %rd5, %rd7;
	ld.global.f32 	%f2, [%rd9];
	add.f32 	%f3, %f1, %f2;
	add.s64 	%rd10, %rd6, %rd7;
	st.global.f32 	[%rd10], %f3;
$L__BB0_2:
	ret;

}
	// .globl	_Z17compareArrayOnGPUPfS_Pci
.visible .entry _Z17compareArrayOnGPUPfS_Pci(
	.param .u64 .ptr .align 1 _Z17compareArrayOnGPUPfS_Pci_param_0,
	.param .u64 .ptr .align 1 _Z17compareArrayOnGPUPfS_Pci_param_1,
	.param .u64 .ptr .align 1 _Z17compareArrayOnGPUPfS_Pci_param_2,
	.param .u32 _Z17compareArrayOnGPUPfS_Pci_param_3
)
{
	.reg .pred 	%p<3>;
	.reg .b16 	%rs<2>;
	.reg .b32 	%r<6>;
	.reg .b32 	%f<3>;
	.reg .b64 	%rd<10>;

	ld.param.u64 	%rd1, [_Z17compareArrayOnGPUPfS_Pci_param_0];
	ld.param.u64 	%rd2, [_Z17compareArrayOnGPUPfS_Pci_param_1];
	ld.param.u64 	%rd3, [_Z17compareArrayOnGPUPfS_Pci_param_2];
	ld.param.u32 	%r2, [_Z17compareArrayOnGPUPfS_Pci_param_3];
	mov.u32 	%r3, %ntid.x;
	mov.u32 	%r4, %ctaid.x;
	mov.u32 	%r5, %tid.x;
	mad.lo.s32 	%r1, %r3, %r4, %r5;
	setp.ge.u32 	%p1, %r1, %r2;
	@%p1 bra 	$L__BB1_3;
	cvta.to.global.u64 	%rd4, %rd1;
	cvta.to.global.u64 	%rd5, %rd2;
	mul.wide.u32 	%rd6, %r1, 4;
	add.s64 	%rd7, %rd4, %rd6;
	ld.global.f32 	%f1, [%rd7];
	add.s64 	%rd8, %rd5, %rd6;
	ld.global.f32 	%f2, [%rd8];
	setp.eq.f32 	%p2, %f1, %f2;
	@%p2 bra 	$L__BB1_3;
	cvta.to.global.u64 	%rd9, %rd3;
	mov.b16 	%rs1, 1;
	st.global.u8 	[%rd9], %rs1;
$L__BB1_3:
	ret;

}


// ===== COMPILED SASS (sm_100) =====

	.target	sm_100

	.elftype	@"ET_EXEC"


//--------------------- .note.nv.tkinfo           --------------------------
	.section	.note.nv.tkinfo,"",@"SHT_NOTE"
	.sectionflags	@"SHF_NOTE_NV_TKINFO"
	.tkinfo
        /*0018*/ 	.word	0x00000002
        /*0030*/ 	.string	""
        /*0030*/ 	.string	"ptxas"
        /*0030*/ 	.string	"Cuda compilation tools, release 13.0, V13.0.88"
        /*0030*/ 	.string	"Build cuda_13.0.r13.0/compiler.36424714_0"
        /*0030*/ 	.string	"-arch sm_100 -m 64 "



//--------------------- .note.nv.cuinfo           --------------------------
	.section	.note.nv.cuinfo,"",@"SHT_NOTE"
	.sectionflags	@"SHF_NOTE_NV_CUINFO"
        /*0018*/ 	.short	0x0002
        /*001a*/ 	.short	0x0064
        /*001c*/ 	.short	0x0082
	.zero		2


//--------------------- .nv.info                  --------------------------
	.section	.nv.info,"",@"SHT_CUDA_INFO"
	.align	4


	//----- nvinfo : EIATTR_REGCOUNT
	.align		4
        /*0000*/ 	.byte	0x04, 0x2f
        /*0002*/ 	.short	(.L_1 - .L_0)
	.align		4
.L_0:
        /*0004*/ 	.word	index@(_Z13sumArrayOnGPUPfS_S_i)
        /*0008*/ 	.word	0x0000000c


	//----- nvinfo : EIATTR_FRAME_SIZE
	.align		4
.L_1:
        /*000c*/ 	.byte	0x04, 0x11
        /*000e*/ 	.short	(.L_3 - .L_2)
	.align		4
.L_2:
        /*0010*/ 	.word	index@(_Z13sumArrayOnGPUPfS_S_i)
        /*0014*/ 	.word	0x00000000


	//----- nvinfo : EIATTR_REGCOUNT
	.align		4
.L_3:
        /*0018*/ 	.byte	0x04, 0x2f
        /*001a*/ 	.short	(.L_5 - .L_4)
	.align		4
.L_4:
        /*001c*/ 	.word	index@(_Z17compareArrayOnGPUPfS_Pci)
        /*0020*/ 	.word	0x0000000a


	//----- nvinfo : EIATTR_FRAME_SIZE
	.align		4
.L_5:
        /*0024*/ 	.byte	0x04, 0x11
        /*0026*/ 	.short	(.L_7 - .L_6)
	.align		4
.L_6:
        /*0028*/ 	.word	index@(_Z17compareArrayOnGPUPfS_Pci)
        /*002c*/ 	.word	0x00000000


	//----- nvinfo : EIATTR_MIN_STACK_SIZE
	.align		4
.L_7:
        /*0030*/ 	.byte	0x04, 0x12
        /*0032*/ 	.short	(.L_9 - .L_8)
	.align		4
.L_8:
        /*0034*/ 	.word	index@(_Z17compareArrayOnGPUPfS_Pci)
        /*0038*/ 	.word	0x00000000


	//----- nvinfo : EIATTR_MIN_STACK_SIZE
	.align		4
.L_9:
        /*003c*/ 	.byte	0x04, 0x12
        /*003e*/ 	.short	(.L_11 - .L_10)
	.align		4
.L_10:
        /*0040*/ 	.word	index@(_Z13sumArrayOnGPUPfS_S_i)
        /*0044*/ 	.word	0x00000000
.L_11:


//--------------------- .nv.compat                --------------------------
	.section	.nv.compat,"",@"SHT_CUDA_COMPAT_INFO"
	.align	4
        /*0000*/ 	.byte	0x02, 0x09, 0x00, 0x00, 0x02, 0x02, 0x01, 0x00, 0x02, 0x05, 0x05, 0x00, 0x03, 0x07, 0x01, 0x01
        /*0010*/ 	.byte	0x02, 0x03, 0x00, 0x00, 0x02, 0x06, 0x01, 0x00, 0x04, 0x0b, 0x08, 0x00, 0x09, 0x00, 0x00, 0x00
        /*0020*/ 	.byte	0x00, 0x00, 0x00, 0x00


//--------------------- .nv.info._Z17compareArrayOnGPUPfS_Pci --------------------------
	.section	.nv.info._Z17compareArrayOnGPUPfS_Pci,"",@"SHT_CUDA_INFO"
	.sectionflags	@""
	.align	4


	//----- nvinfo : EIATTR_CUDA_API_VERSION
	.align		4
        /*0000*/ 	.byte	0x04, 0x37
        /*0002*/ 	.short	(.L_13 - .L_12)
.L_12:
        /*0004*/ 	.word	0x00000082


	//----- nvinfo : EIATTR_KPARAM_INFO
	.align		4
.L_13:
        /*0008*/ 	.byte	0x04, 0x17
        /*000a*/ 	.short	(.L_15 - .L_14)
.L_14:
        /*000c*/ 	.word	0x00000000
        /*0010*/ 	.short	0x0003
        /*0012*/ 	.short	0x0018
        /*0014*/ 	.byte	0x00, 0xf0, 0x11, 0x00


	//----- nvinfo : EIATTR_KPARAM_INFO
	.align		4
.L_15:
        /*0018*/ 	.byte	0x04, 0x17
        /*001a*/ 	.short	(.L_17 - .L_16)
.L_16:
        /*001c*/ 	.word	0x00000000
        /*0020*/ 	.short	0x0002
        /*0022*/ 	.short	0x0010
        /*0024*/ 	.byte	0x00, 0xf5, 0x21, 0x00


	//----- nvinfo : EIATTR_KPARAM_INFO
	.align		4
.L_17:
        /*0028*/ 	.byte	0x04, 0x17
        /*002a*/ 	.short	(.L_19 - .L_18)
.L_18:
        /*002c*/ 	.word	0x00000000
        /*0030*/ 	.short	0x0001
        /*0032*/ 	.short	0x0008
        /*0034*/ 	.byte	0x00, 0xf5, 0x21, 0x00


	//----- nvinfo : EIATTR_KPARAM_INFO
	.align		4
.L_19:
        /*0038*/ 	.byte	0x04, 0x17
        /*003a*/ 	.short	(.L_21 - .L_20)
.L_20:
        /*003c*/ 	.word	0x00000000
        /*0040*/ 	.short	0x0000
        /*0042*/ 	.short	0x0000
        /*0044*/ 	.byte	0x00, 0xf5, 0x21, 0x00


	//----- nvinfo : EIATTR_SPARSE_MMA_MASK
	.align		4
.L_21:
        /*0048*/ 	.byte	0x03, 0x50
        /*004a*/ 	.short	0x0000


	//----- nvinfo : EIATTR_MAXREG_COUNT
	.align		4
        /*004c*/ 	.byte	0x03, 0x1b
        /*004e*/ 	.short	0x00ff


	//----- nvinfo : EIATTR_MERCURY_ISA_VERSION
	.align		4
        /*0050*/ 	.byte	0x03, 0x5f
        /*0052*/ 	.short	0x0101


	//----- nvinfo : EIATTR_VRC_CTA_INIT_COUNT
	.align		4
        /*0054*/ 	.byte	0x02, 0x4a
	.zero		1
	.zero		1


	//----- nvinfo : EIATTR_EXIT_INSTR_OFFSETS
	.align		4
        /*0058*/ 	.byte	0x04, 0x1c
        /*005a*/ 	.short	(.L_23 - .L_22)


	//   ....[0]....
.L_22:
        /*005c*/ 	.word	0x00000070


	//   ....[1]....
        /*0060*/ 	.word	0x00000100


	//   ....[2]....
        /*0064*/ 	.word	0x00000140


	//----- nvinfo : EIATTR_CBANK_PARAM_SIZE
	.align		4
.L_23:
        /*0068*/ 	.byte	0x03, 0x19
        /*006a*/ 	.short	0x001c


	//----- nvinfo : EIATTR_PARAM_CBANK
	.align		4
        /*006c*/ 	.byte	0x04, 0x0a
        /*006e*/ 	.short	(.L_25 - .L_24)
	.align		4
.L_24:
        /*0070*/ 	.word	index@(.nv.constant0._Z17compareArrayOnGPUPfS_Pci)
        /*0074*/ 	.short	0x0380
        /*0076*/ 	.short	0x001c


	//----- nvinfo : EIATTR_SW_WAR
	.align		4
.L_25:
        /*0078*/ 	.byte	0x04, 0x36
        /*007a*/ 	.short	(.L_27 - .L_26)
.L_26:
        /*007c*/ 	.word	0x00000008
.L_27:


//--------------------- .nv.info._Z13sumArrayOnGPUPfS_S_i --------------------------
	.section	.nv.info._Z13sumArrayOnGPUPfS_S_i,"",@"SHT_CUDA_INFO"
	.sectionflags	@""
	.align	4


	//----- nvinfo : EIATTR_CUDA_API_VERSION
	.align		4
        /*0000*/ 	.byte	0x04, 0x37
        /*0002*/ 	.short	(.L_29 - .L_28)
.L_28:
        /*0004*/ 	.word	0x00000082


	//----- nvinfo : EIATTR_KPARAM_INFO
	.align		4
.L_29:
        /*0008*/ 	.byte	0x04, 0x17
        /*000a*/ 	.short	(.L_31 - .L_30)
.L_30:
        /*000c*/ 	.word	0x00000000
        /*0010*/ 	.short	0x0003
        /*0012*/ 	.short	0x0018
        /*0014*/ 	.byte	0x00, 0xf0, 0x11, 0x00


	//----- nvinfo : EIATTR_KPARAM_INFO
	.align		4
.L_31:
        /*0018*/ 	.byte	0x04, 0x17
        /*001a*/ 	.short	(.L_33 - .L_32)
.L_32:
        /*001c*/ 	.word	0x00000000
        /*0020*/ 	.short	0x0002
        /*0022*/ 	.short	0x0010
        /*0024*/ 	.byte	0x00, 0xf5, 0x21, 0x00


	//----- nvinfo : EIATTR_KPARAM_INFO
	.align		4
.L_33:
        /*0028*/ 	.byte	0x04, 0x17
        /*002a*/ 	.short	(.L_35 - .L_34)
.L_34:
        /*002c*/ 	.word	0x00000000
        /*0030*/ 	.short	0x0001
        /*0032*/ 	.short	0x0008
        /*0034*/ 	.byte	0x00, 0xf5, 0x21, 0x00


	//----- nvinfo : EIATTR_KPARAM_INFO
	.align		4
.L_35:
        /*0038*/ 	.byte	0x04, 0x17
        /*003a*/ 	.short	(.L_37 - .L_36)
.L_36:
        /*003c*/ 	.word	0x00000000
        /*0040*/ 	.short	0x0000
        /*0042*/ 	.short	0x0000
        /*0044*/ 	.byte	0x00, 0xf5, 0x21, 0x00


	//----- nvinfo : EIATTR_SPARSE_MMA_MASK
	.align		4
.L_37:
        /*0048*/ 	.byte	0x03, 0x50
        /*004a*/ 	.short	0x0000


	//----- nvinfo : EIATTR_MAXREG_COUNT
	.align		4
        /*004c*/ 	.byte	0x03, 0x1b
        /*004e*/ 	.short	0x00ff


	//----- nvinfo : EIATTR_MERCURY_ISA_VERSION
	.align		4
        /*0050*/ 	.byte	0x03, 0x5f
        /*0052*/ 	.short	0x0101


	//----- nvinfo : EIATTR_VRC_CTA_INIT_COUNT
	.align		4
        /*0054*/ 	.byte	0x02, 0x4a
	.zero		1
	.zero		1


	//----- nvinfo : EIATTR_EXIT_INSTR_OFFSETS
	.align		4
        /*0058*/ 	.byte	0x04, 0x1c
        /*005a*/ 	.short	(.L_39 - .L_38)


	//   ....[0]....
.L_38:
        /*005c*/ 	.word	0x00000070


	//   ....[1]....
        /*0060*/ 	.word	0x00000130


	//----- nvinfo : EIATTR_CBANK_PARAM_SIZE
	.align		4
.L_39:
        /*0064*/ 	.byte	0x03, 0x19
        /*0066*/ 	.short	0x001c


	//----- nvinfo : EIATTR_PARAM_CBANK
	.align		4
        /*0068*/ 	.byte	0x04, 0x0a
        /*006a*/ 	.short	(.L_41 - .L_40)
	.align		4
.L_40:
        /*006c*/ 	.word	index@(.nv.constant0._Z13sumArrayOnGPUPfS_S_i)
        /*0070*/ 	.short	0x0380
        /*0072*/ 	.short	0x001c


	//----- nvinfo : EIATTR_SW_WAR
	.align		4
.L_41:
        /*0074*/ 	.byte	0x04, 0x36
        /*0076*/ 	.short	(.L_43 - .L_42)
.L_42:
        /*0078*/ 	.word	0x00000008
.L_43:


//--------------------- .nv.callgraph             --------------------------
	.section	.nv.callgraph,"",@"SHT_CUDA_CALLGRAPH"
	.align	4
	.sectionentsize	8
	.align		4
        /*0000*/ 	.word	0x00000000
	.align		4
        /*0004*/ 	.word	0xffffffff
	.align		4
        /*0008*/ 	.word	0x00000000
	.align		4
        /*000c*/ 	.word	0xfffffffe
	.align		4
        /*0010*/ 	.word	0x00000000
	.align		4
        /*0014*/ 	.word	0xfffffffd
	.align		4
        /*0018*/ 	.word	0x00000000
	.align		4
        /*001c*/ 	.word	0xfffffffc


//--------------------- .text._Z17compareArrayOnGPUPfS_Pci --------------------------
	.section	.text._Z17compareArrayOnGPUPfS_Pci,"ax",@progbits
	.align	128
        .global         _Z17compareArrayOnGPUPfS_Pci
        .type           _Z17compareArrayOnGPUPfS_Pci,@function
        .size           _Z17compareArrayOnGPUPfS_Pci,(.L_x_2 - _Z17compareArrayOnGPUPfS_Pci)
        .other          _Z17compareArrayOnGPUPfS_Pci,@"STO_CUDA_ENTRY STV_DEFAULT"
_Z17compareArrayOnGPUPfS_Pci:
.text._Z17compareArrayOnGPUPfS_Pci:
[----:B------:R-:W-:Y:S01]  /*0000*/  LDC R1, c[0x0][0x37c] ;  /* 0x0000df00ff017b82 */ /* 0x000fe20000000800 */
[----:B------:R-:W0:Y:S01]  /*0010*/  S2R R7, SR_CTAID.X ;  /* 0x0000000000077919 */ /* 0x000e220000002500 */
[----:B------:R-:W0:Y:S01]  /*0020*/  LDCU UR4, c[0x0][0x360] ;  /* 0x00006c00ff0477ac */ /* 0x000e220008000800 */
[----:B------:R-:W0:Y:S01]  /*0030*/  S2R R0, SR_TID.X ;  /* 0x0000000000007919 */ /* 0x000e220000002100 */
[----:B------:R-:W1:Y:S01]  /*0040*/  LDCU UR5, c[0x0][0x398] ;  /* 0x00007300ff0577ac */ /* 0x000e620008000800 */
[----:B0-----:R-:W-:-:S05]  /*0050*/  IMAD R7, R7, UR4, R0 ;  /* 0x0000000407077c24 */ /* 0x001fca000f8e0200 */
[----:B-1----:R-:W-:-:S13]  /*0060*/  ISETP.GE.U32.AND P0, PT, R7, UR5, PT ;  /* 0x0000000507007c0c */ /* 0x002fda000bf06070 */
[----:B------:R-:W-:Y:S05]  /*0070*/  @P0 EXIT ;  /* 0x000000000000094d */ /* 0x000fea0003800000 */
[----:B------:R-:W0:Y:S01]  /*0080*/  LDC.64 R2, c[0x0][0x380] ;  /* 0x0000e000ff027b82 */ /* 0x000e220000000a00 */
[----:B------:R-:W1:Y:S07]  /*0090*/  LDCU.64 UR4, c[0x0][0x358] ;  /* 0x00006b00ff0477ac */ /* 0x000e6e0008000a00 */
[----:B------:R-:W2:Y:S01]  /*00a0*/  LDC.64 R4, c[0x0][0x388] ;  /* 0x0000e200ff047b82 */ /* 0x000ea20000000a00 */
[----:B0-----:R-:W-:-:S06]  /*00b0*/  IMAD.WIDE.U32 R2, R7, 0x4, R2 ;  /* 0x0000000407027825 */ /* 0x001fcc00078e0002 */
[----:B-1----:R-:W3:Y:S01]  /*00c0*/  LDG.E R2, desc[UR4][R2.64] ;  /* 0x0000000402027981 */ /* 0x002ee2000c1e1900 */
[----:B--2---:R-:W-:-:S06]  /*00d0*/  IMAD.WIDE.U32 R4, R7, 0x4, R4 ;  /* 0x0000000407047825 */ /* 0x004fcc00078e0004 */
[----:B------:R-:W3:Y:S02]  /*00e0*/  LDG.E R5, desc[UR4][R4.64] ;  /* 0x0000000404057981 */ /* 0x000ee4000c1e1900 */
[----:B---3--:R-:W-:-:S13]  /*00f0*/  FSETP.NEU.AND P0, PT, R2, R5, PT ;  /* 0x000000050200720b */ /* 0x008fda0003f0d000 */
[----:B------:R-:W-:Y:S05]  /*0100*/  @!P0 EXIT ;  /* 0x000000000000894d */ /* 0x000fea0003800000 */
[----:B------:R-:W0:Y:S01]  /*0110*/  LDC.64 R2, c[0x0][0x390] ;  /* 0x0000e400ff027b82 */ /* 0x000e220000000a00 */
[----:B------:R-:W-:-:S05]  /*0120*/  HFMA2 R0, -RZ, RZ, 0, 5.9604644775390625e-08 ;  /* 0x00000001ff007431 */ /* 0x000fca00000001ff */
[----:B0-----:R-:W-:Y:S01]  /*0130*/  STG.E.U8 desc[UR4][R2.64], R0 ;  /* 0x0000000002007986 */ /* 0x001fe2000c101104 */
[----:B------:R-:W-:Y:S05]  /*0140*/  EXIT ;  /* 0x000000000000794d */ /* 0x000fea0003800000 */
.L_x_0:
[----:B------:R-:W-:-:S00]  /*0150*/  BRA `(.L_x_0) ;  /* 0xfffffffc00fc7947 */ /* 0x000fc0000383ffff */
[----:B------:R-:W-:-:S00]  /*0160*/  NOP ;  /* 0x0000000000007918 */ /* 0x000fc00000000000 */
        /* <DEDUP_REMOVED lines=9> */
.L_x_2:


//--------------------- .text._Z13sumArrayOnGPUPfS_S_i --------------------------
	.section	.text._Z13sumArrayOnGPUPfS_S_i,"ax",@progbits
	.align	128
        .global         _Z13sumArrayOnGPUPfS_S_i
        .type           _Z13sumArrayOnGPUPfS_S_i,@function
        .size           _Z13sumArrayOnGPUPfS_S_i,(.L_x_3 - _Z13sumArrayOnGPUPfS_S_i)
        .other          _Z13sumArrayOnGPUPfS_S_i,@"STO_CUDA_ENTRY STV_DEFAULT"
_Z13sumArrayOnGPUPfS_S_i:
.text._Z13sumArrayOnGPUPfS_S_i:
        /* <DEDUP_REMOVED lines=10> */
[----:B------:R-:W2:Y:S08]  /*00a0*/  LDC.64 R4, c[0x0][0x388] ;  /* 0x0000e200ff047b82 */ /* 0x000eb00000000a00 */
[----:B------:R-:W3:Y:S01]  /*00b0*/  LDC.64 R6, c[0x0][0x390] ;  /* 0x0000e400ff067b82 */ /* 0x000ee20000000a00 */
[----:B0-----:R-:W-:-:S06]  /*00c0*/  IMAD.WIDE.U32 R2, R9, 0x4, R2 ;  /* 0x0000000409027825 */ /* 0x001fcc00078e0002 */
[----:B-1----:R-:W4:Y:S01]  /*00d0*/  LDG.E R2, desc[UR4][R2.64] ;  /* 0x0000000402027981 */ /* 0x002f22000c1e1900 */
[----:B--2---:R-:W-:-:S06]  /*00e0*/  IMAD.WIDE.U32 R4, R9, 0x4, R4 ;  /* 0x0000000409047825 */ /* 0x004fcc00078e0004 */
[----:B------:R-:W4:Y:S01]  /*00f0*/  LDG.E R5, desc[UR4][R4.64] ;  /* 0x0000000404057981 */ /* 0x000f22000c1e1900 */
[----:B---3--:R-:W-:-:S04]  /*0100*/  IMAD.WIDE.U32 R6, R9, 0x4, R6 ;  /* 0x0000000409067825 */ /* 0x008fc800078e0006 */
[----:B----4-:R-:W-:-:S05]  /*0110*/  FADD R9, R2, R5 ;  /* 0x0000000502097221 */ /* 0x010fca0000000000 */
[----:B------:R-:W-:Y:S01]  /*0120*/  STG.E desc[UR4][R6.64], R9 ;  /* 0x0000000906007986 */ /* 0x000fe2000c101904 */
[----:B------:R-:W-:Y:S05]  /*0130*/  EXIT ;  /* 0x000000000000794d */ /* 0x000fea0003800000 */
.L_x_1:
        /* <DEDUP_REMOVED lines=12> */
.L_x_3:


//--------------------- .nv.shared.reserved.0     --------------------------
	.section	.nv.shared.reserved.0,"aw",@nobits
	.weak		__nv_reservedSMEM_offset_0_alias
	.size		__nv_reservedSMEM_offset_0_alias, 0, 64
	.other		__nv_reservedSMEM_offset_0_alias,@"STO_CUDA_RESERVED_SHARED STV_DEFAULT"
__nv_reservedSMEM_offset_0_alias:
	.zero		0
	.zero		64


//--------------------- .nv.constant0._Z17compareArrayOnGPUPfS_Pci --------------------------
	.section	.nv.constant0._Z17compareArrayOnGPUPfS_Pci,"a",@progbits
	.sectionflags	@""
	.align	4
.nv.constant0._Z17compareArrayOnGPUPfS_Pci:
	.zero		924


//--------------------- .nv.constant0._Z13sumArrayOnGPUPfS_S_i --------------------------
	.section	.nv.constant0._Z13sumArrayOnGPUPfS_S_i,"a",@progbits
	.sectionflags	@""
	.align	4
.nv.constant0._Z13sumArrayOnGPUPfS_S_i:
	.zero		924


//--------------------- SYMBOLS --------------------------

	.type		.nv.reservedSmem.offset0,@object
	.size		.nv.reservedSmem.offset0,0x4
